	.headerflags	@"EF_CUDA_TEXMODE_UNIFIED EF_CUDA_64BIT_ADDRESS EF_CUDA_ACCELERATORS EF_CUDA_SM90 EF_CUDA_VIRTUAL_SM(EF_CUDA_SM90)"
	.elftype	@"ET_EXEC"


//--------------------- .nv.info                  --------------------------
	.section	.nv.info,"",@"SHT_CUDA_INFO"
	.align	4


	//----- nvinfo : EIATTR_REGCOUNT
	.align		4
        /*0000*/ 	.byte	0x04, 0x2f
        /*0002*/ 	.short	(.L_1 - .L_0)
	.align		4
.L_0:
        /*0004*/ 	.word	index@(triton_poi_fused_convolution_85)
        /*0008*/ 	.word	0x0000000c


	//----- nvinfo : EIATTR_MIN_STACK_SIZE
	.align		4
.L_1:
        /*000c*/ 	.byte	0x04, 0x12
        /*000e*/ 	.short	(.L_3 - .L_2)
	.align		4
.L_2:
        /*0010*/ 	.word	index@(triton_poi_fused_convolution_85)
        /*0014*/ 	.word	0x00000000


	//----- nvinfo : EIATTR_FRAME_SIZE
	.align		4
.L_3:
        /*0018*/ 	.byte	0x04, 0x11
        /*001a*/ 	.short	(.L_5 - .L_4)
	.align		4
.L_4:
        /*001c*/ 	.word	index@(triton_poi_fused_convolution_85)
        /*0020*/ 	.word	0x00000000


	//----- nvinfo : EIATTR_MIN_STACK_SIZE
	.align		4
.L_5:
        /*0024*/ 	.byte	0x04, 0x12
        /*0026*/ 	.short	(.L_7 - .L_6)
	.align		4
.L_6:
        /*0028*/ 	.word	index@(triton_poi_fused_convolution_85)
        /*002c*/ 	.word	0x00000000
.L_7:


//--------------------- .nv.info.triton_poi_fused_convolution_85 --------------------------
	.section	.nv.info.triton_poi_fused_convolution_85,"",@"SHT_CUDA_INFO"
	.sectionflags	@""
	.align	4


	//----- nvinfo : EIATTR_CUDA_API_VERSION
	.align		4
        /*0000*/ 	.byte	0x04, 0x37
        /*0002*/ 	.short	(.L_9 - .L_8)
.L_8:
        /*0004*/ 	.word	0x0000007c


	//----- nvinfo : EIATTR_KPARAM_INFO
	.align		4
.L_9:
        /*0008*/ 	.byte	0x04, 0x17
        /*000a*/ 	.short	(.L_11 - .L_10)
.L_10:
        /*000c*/ 	.word	0x00000000
        /*0010*/ 	.short	0x0002
        /*0012*/ 	.short	0x0010
        /*0014*/ 	.byte	0x00, 0xf0, 0x11, 0x00


	//----- nvinfo : EIATTR_KPARAM_INFO
	.align		4
.L_11:
        /*0018*/ 	.byte	0x04, 0x17
        /*001a*/ 	.short	(.L_13 - .L_12)
.L_12:
        /*001c*/ 	.word	0x00000000
        /*0020*/ 	.short	0x0001
        /*0022*/ 	.short	0x0008
        /*0024*/ 	.byte	0x00, 0xf4, 0x21, 0x00


	//----- nvinfo : EIATTR_KPARAM_INFO
	.align		4
.L_13:
        /*0028*/ 	.byte	0x04, 0x17
        /*002a*/ 	.short	(.L_15 - .L_14)
.L_14:
        /*002c*/ 	.word	0x00000000
        /*0030*/ 	.short	0x0000
        /*0032*/ 	.short	0x0000
        /*0034*/ 	.byte	0x00, 0xf4, 0x21, 0x00


	//----- nvinfo : EIATTR_SPARSE_MMA_MASK
	.align		4
.L_15:
        /*0038*/ 	.byte	0x03, 0x50
        /*003a*/ 	.short	0x0000


	//----- nvinfo : EIATTR_MAXREG_COUNT
	.align		4
        /*003c*/ 	.byte	0x03, 0x1b
        /*003e*/ 	.short	0x00ff


	//----- nvinfo : EIATTR_EXIT_INSTR_OFFSETS
	.align		4
        /*0040*/ 	.byte	0x04, 0x1c
        /*0042*/ 	.short	(.L_17 - .L_16)


	//   ....[0]....
.L_16:
        /*0044*/ 	.word	0x00000170


	//   ....[1]....
        /*0048*/ 	.word	0x00000190


	//----- nvinfo : EIATTR_REQNTID
	.align		4
.L_17:
        /*004c*/ 	.byte	0x04, 0x10
        /*004e*/ 	.short	(.L_19 - .L_18)
.L_18:
        /*0050*/ 	.word	0x00000080
        /*0054*/ 	.word	0x00000001
        /*0058*/ 	.word	0x00000001


	//----- nvinfo : EIATTR_CBANK_PARAM_SIZE
	.align		4
.L_19:
        /*005c*/ 	.byte	0x03, 0x19
        /*005e*/ 	.short	0x0014


	//----- nvinfo : EIATTR_PARAM_CBANK
	.align		4
        /*0060*/ 	.byte	0x04, 0x0a
        /*0062*/ 	.short	(.L_21 - .L_20)
	.align		4
.L_20:
        /*0064*/ 	.word	index@(.nv.constant0.triton_poi_fused_convolution_85)
        /*0068*/ 	.short	0x0210
        /*006a*/ 	.short	0x0014


	//----- nvinfo : EIATTR_SW_WAR
	.align		4
.L_21:
        /*006c*/ 	.byte	0x04, 0x36
        /*006e*/ 	.short	(.L_23 - .L_22)
.L_22:
        /*0070*/ 	.word	0x00000008
.L_23:


//--------------------- .nv.callgraph             --------------------------
	.section	.nv.callgraph,"",@"SHT_CUDA_CALLGRAPH"
	.align	4
	.sectionentsize	8
	.align		4
        /*0000*/ 	.word	0x00000000
	.align		4
        /*0004*/ 	.word	0xffffffff
	.align		4
        /*0008*/ 	.word	0x00000000
	.align		4
        /*000c*/ 	.word	0xfffffffe
	.align		4
        /*0010*/ 	.word	0x00000000
	.align		4
        /*0014*/ 	.word	0xfffffffd
	.align		4
        /*0018*/ 	.word	0x00000000
	.align		4
        /*001c*/ 	.word	0xfffffffc


//--------------------- .text.triton_poi_fused_convolution_85 --------------------------
	.section	.text.triton_poi_fused_convolution_85,"ax",@progbits
	.align	128
        .global         triton_poi_fused_convolution_85
        .type           triton_poi_fused_convolution_85,@function
        .size           triton_poi_fused_convolution_85,(.L_x_1 - triton_poi_fused_convolution_85)
        .other          triton_poi_fused_convolution_85,@"STO_CUDA_ENTRY STV_DEFAULT"
triton_poi_fused_convolution_85:
.text.triton_poi_fused_convolution_85:
[----:B------:R-:W0:Y:S02]  /*0000*/  LDC R1, c[0x0][0x28] ;  /* 0x00000a00ff017b82 */ /* 0x000e240000000800 */
[----:B------:R-:W1:Y:S01]  /*0010*/  S2R R0, SR_TID.X ;  /* 0x0000000000007919 */ /* 0x000e620000002100 */
[----:B------:R-:W2:Y:S01]  /*0020*/  LDC.64 R2, c[0x0][0x210] ;  /* 0x00008400ff027b82 */ /* 0x000ea20000000a00 */
[----:B------:R-:W-:Y:S01]  /*0030*/  ULDC.64 UR4, c[0x0][0x208] ;  /* 0x0000820000047ab9 */ /* 0x000fe20000000a00 */
[----:B------:R-:W3:Y:S06]  /*0040*/  S2R R7, SR_CTAID.X ;  /* 0x0000000000077919 */ /* 0x000eec0000002500 */
[----:B------:R-:W4:Y:S01]  /*0050*/  LDC.64 R4, c[0x0][0x218] ;  /* 0x00008600ff047b82 */ /* 0x000f220000000a00 */
[----:B-1----:R-:W-:Y:S01]  /*0060*/  IMAD.SHL.U32 R0, R0, 0x2, RZ ;  /* 0x0000000200007824 */ /* 0x002fe200078e00ff */
[----:B---3--:R-:W-:-:S04]  /*0070*/  SHF.R.S32.HI R6, RZ, 0x17, R7 ;  /* 0x00000017ff067819 */ /* 0x008fc80000011407 */
[----:B------:R-:W-:-:S05]  /*0080*/  LOP3.LUT R0, R0, 0xfe, RZ, 0xc0, !PT ;  /* 0x000000fe00007812 */ /* 0x000fca00078ec0ff */
[----:B------:R-:W-:Y:S01]  /*0090*/  IMAD R7, R7, 0x100, R0 ;  /* 0x0000010007077824 */ /* 0x000fe200078e0200 */
[----:B------:R-:W-:-:S03]  /*00a0*/  SGXT R0, R6, 0x1 ;  /* 0x000000010600781a */ /* 0x000fc60000000200 */
[C---:B--2---:R-:W-:Y:S01]  /*00b0*/  IMAD.WIDE R2, R7.reuse, 0x4, R2 ;  /* 0x0000000407027825 */ /* 0x044fe200078e0202 */
[----:B------:R-:W-:Y:S02]  /*00c0*/  LEA.HI R0, R0, R7, RZ, 0x8 ;  /* 0x0000000700007211 */ /* 0x000fe400078f40ff */
[----:B------:R-:W-:Y:S02]  /*00d0*/  ISETP.GE.AND P0, PT, R7, 0x400, PT ;  /* 0x000004000700780c */ /* 0x000fe40003f06270 */
[----:B------:R-:W-:-:S05]  /*00e0*/  LOP3.LUT R0, R0, 0xffffff00, RZ, 0xc0, !PT ;  /* 0xffffff0000007812 */ /* 0x000fca00078ec0ff */
[----:B------:R-:W-:Y:S01]  /*00f0*/  IMAD.IADD R9, R7, 0x1, -R0 ;  /* 0x0000000107097824 */ /* 0x000fe200078e0a00 */
[----:B------:R-:W-:-:S03]  /*0100*/  CS2R R6, SRZ ;  /* 0x0000000000067805 */ /* 0x000fc6000001ff00 */
[----:B----4-:R-:W-:Y:S01]  /*0110*/  IMAD.WIDE R4, R9, 0x4, R4 ;  /* 0x0000000409047825 */ /* 0x010fe200078e0204 */
[----:B------:R-:W-:Y:S02]  /*0120*/  CS2R R8, SRZ ;  /* 0x0000000000087805 */ /* 0x000fe4000001ff00 */
[----:B------:R-:W2:Y:S04]  /*0130*/  @!P0 LDG.E.64 R6, desc[UR4][R2.64] ;  /* 0x0000000402068981 */ /* 0x000ea8000c1e1b00 */
[----:B------:R-:W2:Y:S02]  /*0140*/  @!P0 LDG.E.EL.64 R8, desc[UR4][R4.64] ;  /* 0x0000000404088981 */ /* 0x000ea4000c2e1b00 */
[----:B--2---:R-:W-:Y:S01]  /*0150*/  FADD R6, R8, R6 ;  /* 0x0000000608067221 */ /* 0x004fe20000000000 */
[----:B------:R-:W-:Y:S01]  /*0160*/  FADD R7, R9, R7 ;  /* 0x0000000709077221 */ /* 0x000fe20000000000 */
[----:B------:R-:W-:Y:S06]  /*0170*/  @P0 EXIT ;  /* 0x000000000000094d */ /* 0x000fec0003800000 */
[----:B------:R-:W-:Y:S01]  /*0180*/  STG.E.64 desc[UR4][R2.64], R6 ;  /* 0x0000000602007986 */ /* 0x000fe2000c101b04 */
[----:B------:R-:W-:Y:S05]  /*0190*/  EXIT ;  /* 0x000000000000794d */ /* 0x000fea0003800000 */
.L_x_0:
[----:B------:R-:W-:-:S00]  /*01a0*/  BRA `(.L_x_0) ;  /* 0xfffffffc00fc7947 */ /* 0x000fc0000383ffff */
[----:B------:R-:W-:-:S00]  /*01b0*/  NOP ;  /* 0x0000000000007918 */ /* 0x000fc00000000000 */
        /* <DEDUP_REMOVED lines=12> */
.L_x_1:


//--------------------- .nv.constant0.triton_poi_fused_convolution_85 --------------------------
	.section	.nv.constant0.triton_poi_fused_convolution_85,"a",@progbits
	.sectionflags	@""
	.align	4
.nv.constant0.triton_poi_fused_convolution_85:
	.zero		548
